//
// Generated by NVIDIA NVVM Compiler
//
// Compiler Build ID: CL-36424714
// Cuda compilation tools, release 13.0, V13.0.88
// Based on NVVM 20.0.0
//

.version 9.0
.target sm_100
.address_size 64

	// .globl	_Z17add_stress_kernelPfif

.visible .entry _Z17add_stress_kernelPfif(
	.param .u64 .ptr .align 1 _Z17add_stress_kernelPfif_param_0,
	.param .u32 _Z17add_stress_kernelPfif_param_1,
	.param .f32 _Z17add_stress_kernelPfif_param_2
)
{
	.reg .pred 	%p<3>;
	.reg .b32 	%r<10>;
	.reg .b32 	%f<100>;
	.reg .b64 	%rd<5>;

	ld.param.u64 	%rd1, [_Z17add_stress_kernelPfif_param_0];
	ld.param.u32 	%r4, [_Z17add_stress_kernelPfif_param_1];
	ld.param.f32 	%f25, [_Z17add_stress_kernelPfif_param_2];
	mov.u32 	%r5, %ctaid.x;
	mov.u32 	%r6, %ntid.x;
	mov.u32 	%r7, %tid.x;
	mad.lo.s32 	%r1, %r5, %r6, %r7;
	setp.ge.s32 	%p1, %r1, %r4;
	@%p1 bra 	$L__BB0_4;
	cvt.rn.f32.s32 	%f26, %r1;
	mul.f32 	%f27, %f26, 0f38D1B717;
	add.f32 	%f99, %f27, 0f00000000;
	add.f32 	%f98, %f27, 0f3DCCCCCD;
	add.f32 	%f97, %f27, 0f3E4CCCCD;
	add.f32 	%f96, %f27, 0f3E99999A;
	add.f32 	%f95, %f27, 0f3ECCCCCD;
	add.f32 	%f94, %f27, 0f3F000000;
	add.f32 	%f93, %f27, 0f3F19999A;
	add.f32 	%f92, %f27, 0f3F333333;
	mov.b32 	%r9, 0;
$L__BB0_2:
	add.f32 	%f28, %f25, %f99;
	add.f32 	%f29, %f25, %f98;
	add.f32 	%f30, %f25, %f97;
	add.f32 	%f31, %f25, %f96;
	add.f32 	%f32, %f25, %f95;
	add.f32 	%f33, %f25, %f94;
	add.f32 	%f34, %f25, %f93;
	add.f32 	%f35, %f25, %f92;
	add.f32 	%f36, %f25, %f28;
	add.f32 	%f37, %f25, %f29;
	add.f32 	%f38, %f25, %f30;
	add.f32 	%f39, %f25, %f31;
	add.f32 	%f40, %f25, %f32;
	add.f32 	%f41, %f25, %f33;
	add.f32 	%f42, %f25, %f34;
	add.f32 	%f43, %f25, %f35;
	add.f32 	%f44, %f25, %f36;
	add.f32 	%f45, %f25, %f37;
	add.f32 	%f46, %f25, %f38;
	add.f32 	%f47, %f25, %f39;
	add.f32 	%f48, %f25, %f40;
	add.f32 	%f49, %f25, %f41;
	add.f32 	%f50, %f25, %f42;
	add.f32 	%f51, %f25, %f43;
	add.f32 	%f52, %f25, %f44;
	add.f32 	%f53, %f25, %f45;
	add.f32 	%f54, %f25, %f46;
	add.f32 	%f55, %f25, %f47;
	add.f32 	%f56, %f25, %f48;
	add.f32 	%f57, %f25, %f49;
	add.f32 	%f58, %f25, %f50;
	add.f32 	%f59, %f25, %f51;
	add.f32 	%f60, %f25, %f52;
	add.f32 	%f61, %f25, %f53;
	add.f32 	%f62, %f25, %f54;
	add.f32 	%f63, %f25, %f55;
	add.f32 	%f64, %f25, %f56;
	add.f32 	%f65, %f25, %f57;
	add.f32 	%f66, %f25, %f58;
	add.f32 	%f67, %f25, %f59;
	add.f32 	%f68, %f25, %f60;
	add.f32 	%f69, %f25, %f61;
	add.f32 	%f70, %f25, %f62;
	add.f32 	%f71, %f25, %f63;
	add.f32 	%f72, %f25, %f64;
	add.f32 	%f73, %f25, %f65;
	add.f32 	%f74, %f25, %f66;
	add.f32 	%f75, %f25, %f67;
	add.f32 	%f76, %f25, %f68;
	add.f32 	%f77, %f25, %f69;
	add.f32 	%f78, %f25, %f70;
	add.f32 	%f79, %f25, %f71;
	add.f32 	%f80, %f25, %f72;
	add.f32 	%f81, %f25, %f73;
	add.f32 	%f82, %f25, %f74;
	add.f32 	%f83, %f25, %f75;
	add.f32 	%f99, %f25, %f76;
	add.f32 	%f98, %f25, %f77;
	add.f32 	%f97, %f25, %f78;
	add.f32 	%f96, %f25, %f79;
	add.f32 	%f95, %f25, %f80;
	add.f32 	%f94, %f25, %f81;
	add.f32 	%f93, %f25, %f82;
	add.f32 	%f92, %f25, %f83;
	add.s32 	%r9, %r9, 8;
	setp.ne.s32 	%p2, %r9, 1000;
	@%p2 bra 	$L__BB0_2;
	add.f32 	%f84, %f99, 0f00000000;
	add.f32 	%f85, %f84, %f98;
	add.f32 	%f86, %f85, %f97;
	add.f32 	%f87, %f86, %f96;
	add.f32 	%f88, %f87, %f95;
	add.f32 	%f89, %f88, %f94;
	add.f32 	%f90, %f89, %f93;
	add.f32 	%f91, %f90, %f92;
	cvta.to.global.u64 	%rd2, %rd1;
	mul.wide.s32 	%rd3, %r1, 4;
	add.s64 	%rd4, %rd2, %rd3;
	st.global.f32 	[%rd4], %f91;
$L__BB0_4:
	ret;

}


// ===== COMPILED SASS (sm_100) =====

	.target	sm_100

	.elftype	@"ET_EXEC"


//--------------------- .note.nv.tkinfo           --------------------------
	.section	.note.nv.tkinfo,"",@"SHT_NOTE"
	.sectionflags	@"SHF_NOTE_NV_TKINFO"
	.tkinfo
        /*0018*/ 	.word	0x00000002
        /*0030*/ 	.string	""
        /*0030*/ 	.string	"ptxas"
        /*0030*/ 	.string	"Cuda compilation tools, release 13.0, V13.0.88"
        /*0030*/ 	.string	"Build cuda_13.0.r13.0/compiler.36424714_0"
        /*0030*/ 	.string	"-arch sm_100 -m 64 "



//--------------------- .note.nv.cuinfo           --------------------------
	.section	.note.nv.cuinfo,"",@"SHT_NOTE"
	.sectionflags	@"SHF_NOTE_NV_CUINFO"
        /*0018*/ 	.short	0x0002
        /*001a*/ 	.short	0x0064
        /*001c*/ 	.short	0x0082
	.zero		2


//--------------------- .nv.info                  --------------------------
	.section	.nv.info,"",@"SHT_CUDA_INFO"
	.align	4


	//----- nvinfo : EIATTR_REGCOUNT
	.align		4
        /*0000*/ 	.byte	0x04, 0x2f
        /*0002*/ 	.short	(.L_1 - .L_0)
	.align		4
.L_0:
        /*0004*/ 	.word	index@(_Z17add_stress_kernelPfif)
        /*0008*/ 	.word	0x00000012


	//----- nvinfo : EIATTR_FRAME_SIZE
	.align		4
.L_1:
        /*000c*/ 	.byte	0x04, 0x11
        /*000e*/ 	.short	(.L_3 - .L_2)
	.align		4
.L_2:
        /*0010*/ 	.word	index@(_Z17add_stress_kernelPfif)
        /*0014*/ 	.word	0x00000000


	//----- nvinfo : EIATTR_MIN_STACK_SIZE
	.align		4
.L_3:
        /*0018*/ 	.byte	0x04, 0x12
        /*001a*/ 	.short	(.L_5 - .L_4)
	.align		4
.L_4:
        /*001c*/ 	.word	index@(_Z17add_stress_kernelPfif)
        /*0020*/ 	.word	0x00000000
.L_5:


//--------------------- .nv.compat                --------------------------
	.section	.nv.compat,"",@"SHT_CUDA_COMPAT_INFO"
	.align	4
        /*0000*/ 	.byte	0x02, 0x09, 0x00, 0x00, 0x02, 0x02, 0x01, 0x00, 0x02, 0x05, 0x05, 0x00, 0x03, 0x07, 0x01, 0x01
        /*0010*/ 	.byte	0x02, 0x03, 0x00, 0x00, 0x02, 0x06, 0x01, 0x00, 0x04, 0x0b, 0x08, 0x00, 0x09, 0x00, 0x00, 0x00
        /*0020*/ 	.byte	0x00, 0x00, 0x00, 0x00


//--------------------- .nv.info._Z17add_stress_kernelPfif --------------------------
	.section	.nv.info._Z17add_stress_kernelPfif,"",@"SHT_CUDA_INFO"
	.sectionflags	@""
	.align	4


	//----- nvinfo : EIATTR_CUDA_API_VERSION
	.align		4
        /*0000*/ 	.byte	0x04, 0x37
        /*0002*/ 	.short	(.L_7 - .L_6)
.L_6:
        /*0004*/ 	.word	0x00000082


	//----- nvinfo : EIATTR_KPARAM_INFO
	.align		4
.L_7:
        /*0008*/ 	.byte	0x04, 0x17
        /*000a*/ 	.short	(.L_9 - .L_8)
.L_8:
        /*000c*/ 	.word	0x00000000
        /*0010*/ 	.short	0x0002
        /*0012*/ 	.short	0x000c
        /*0014*/ 	.byte	0x00, 0xf0, 0x11, 0x00


	//----- nvinfo : EIATTR_KPARAM_INFO
	.align		4
.L_9:
        /*0018*/ 	.byte	0x04, 0x17
        /*001a*/ 	.short	(.L_11 - .L_10)
.L_10:
        /*001c*/ 	.word	0x00000000
        /*0020*/ 	.short	0x0001
        /*0022*/ 	.short	0x0008
        /*0024*/ 	.byte	0x00, 0xf0, 0x11, 0x00


	//----- nvinfo : EIATTR_KPARAM_INFO
	.align		4
.L_11:
        /*0028*/ 	.byte	0x04, 0x17
        /*002a*/ 	.short	(.L_13 - .L_12)
.L_12:
        /*002c*/ 	.word	0x00000000
        /*0030*/ 	.short	0x0000
        /*0032*/ 	.short	0x0000
        /*0034*/ 	.byte	0x00, 0xf5, 0x21, 0x00


	//----- nvinfo : EIATTR_SPARSE_MMA_MASK
	.align		4
.L_13:
        /*0038*/ 	.byte	0x03, 0x50
        /*003a*/ 	.short	0x0000


	//----- nvinfo : EIATTR_MAXREG_COUNT
	.align		4
        /*003c*/ 	.byte	0x03, 0x1b
        /*003e*/ 	.short	0x00ff


	//----- nvinfo : EIATTR_MERCURY_ISA_VERSION
	.align		4
        /*0040*/ 	.byte	0x03, 0x5f
        /*0042*/ 	.short	0x0101


	//----- nvinfo : EIATTR_VRC_CTA_INIT_COUNT
	.align		4
        /*0044*/ 	.byte	0x02, 0x4a
	.zero		1
	.zero		1


	//----- nvinfo : EIATTR_EXIT_INSTR_OFFSETS
	.align		4
        /*0048*/ 	.byte	0x04, 0x1c
        /*004a*/ 	.short	(.L_15 - .L_14)


	//   ....[0]....
.L_14:
        /*004c*/ 	.word	0x00000070


	//   ....[1]....
        /*0050*/ 	.word	0x00001630


	//----- nvinfo : EIATTR_CBANK_PARAM_SIZE
	.align		4
.L_15:
        /*0054*/ 	.byte	0x03, 0x19
        /*0056*/ 	.short	0x0010


	//----- nvinfo : EIATTR_PARAM_CBANK
	.align		4
        /*0058*/ 	.byte	0x04, 0x0a
        /*005a*/ 	.short	(.L_17 - .L_16)
	.align		4
.L_16:
        /*005c*/ 	.word	index@(.nv.constant0._Z17add_stress_kernelPfif)
        /*0060*/ 	.short	0x0380
        /*0062*/ 	.short	0x0010


	//----- nvinfo : EIATTR_SW_WAR
	.align		4
.L_17:
        /*0064*/ 	.byte	0x04, 0x36
        /*0066*/ 	.short	(.L_19 - .L_18)
.L_18:
        /*0068*/ 	.word	0x00000008
.L_19:


//--------------------- .nv.callgraph             --------------------------
	.section	.nv.callgraph,"",@"SHT_CUDA_CALLGRAPH"
	.align	4
	.sectionentsize	8
	.align		4
        /*0000*/ 	.word	0x00000000
	.align		4
        /*0004*/ 	.word	0xffffffff
	.align		4
        /*0008*/ 	.word	0x00000000
	.align		4
        /*000c*/ 	.word	0xfffffffe
	.align		4
        /*0010*/ 	.word	0x00000000
	.align		4
        /*0014*/ 	.word	0xfffffffd
	.align		4
        /*0018*/ 	.word	0x00000000
	.align		4
        /*001c*/ 	.word	0xfffffffc


//--------------------- .text._Z17add_stress_kernelPfif --------------------------
	.section	.text._Z17add_stress_kernelPfif,"ax",@progbits
	.align	128
        .global         _Z17add_stress_kernelPfif
        .type           _Z17add_stress_kernelPfif,@function
        .size           _Z17add_stress_kernelPfif,(.L_x_2 - _Z17add_stress_kernelPfif)
        .other          _Z17add_stress_kernelPfif,@"STO_CUDA_ENTRY STV_DEFAULT"
_Z17add_stress_kernelPfif:
.text._Z17add_stress_kernelPfif:
[----:B------:R-:W-:Y:S01]  /*0000*/  LDC R1, c[0x0][0x37c] ;  /* 0x0000df00ff017b82 */ /* 0x000fe20000000800 */
[----:B------:R-:W0:Y:S07]  /*0010*/  S2R R3, SR_TID.X ;  /* 0x0000000000037919 */ /* 0x000e2e0000002100 */
[----:B------:R-:W0:Y:S01]  /*0020*/  S2UR UR4, SR_CTAID.X ;  /* 0x00000000000479c3 */ /* 0x000e220000002500 */
[----:B------:R-:W1:Y:S07]  /*0030*/  LDCU UR5, c[0x0][0x388] ;  /* 0x00007100ff0577ac */ /* 0x000e6e0008000800 */
[----:B------:R-:W0:Y:S02]  /*0040*/  LDC R0, c[0x0][0x360] ;  /* 0x0000d800ff007b82 */ /* 0x000e240000000800 */
[----:B0-----:R-:W-:-:S05]  /*0050*/  IMAD R0, R0, UR4, R3 ;  /* 0x0000000400007c24 */ /* 0x001fca000f8e0203 */
[----:B-1----:R-:W-:-:S13]  /*0060*/  ISETP.GE.AND P0, PT, R0, UR5, PT ;  /* 0x0000000500007c0c */ /* 0x002fda000bf06270 */
[----:B------:R-:W-:Y:S05]  /*0070*/  @P0 EXIT ;  /* 0x000000000000094d */ /* 0x000fea0003800000 */
[----:B------:R-:W-:Y:S01]  /*0080*/  HFMA2 R3, -RZ, RZ, 0.60205078125, -0.443115234375 ;  /* 0x38d1b717ff037431 */ /* 0x000fe200000001ff */
[----:B------:R-:W-:Y:S01]  /*0090*/  I2FP.F32.S32 R2, R0 ;  /* 0x0000000000027245 */ /* 0x000fe20000201400 */
[----:B------:R-:W0:Y:S01]  /*00a0*/  LDCU.64 UR6, c[0x0][0x358] ;  /* 0x00006b00ff0677ac */ /* 0x000e220008000a00 */
[----:B------:R-:W1:Y:S03]  /*00b0*/  LDCU UR5, c[0x0][0x38c] ;  /* 0x00007180ff0577ac */ /* 0x000e660008000800 */
[CC--:B------:R-:W-:Y:S01]  /*00c0*/  FFMA R4, R2.reuse, R3.reuse, 0.10000000149011611938 ;  /* 0x3dcccccd02047423 */ /* 0x0c0fe20000000003 */
[CC--:B------:R-:W-:Y:S01]  /*00d0*/  FFMA R5, R2.reuse, R3.reuse, 0.20000000298023223877 ;  /* 0x3e4ccccd02057423 */ /* 0x0c0fe20000000003 */
[CC--:B------:R-:W-:Y:S01]  /*00e0*/  FFMA R6, R2.reuse, R3.reuse, 0.30000001192092895508 ;  /* 0x3e99999a02067423 */ /* 0x0c0fe20000000003 */
[CC--:B------:R-:W-:Y:S01]  /*00f0*/  FFMA R7, R2.reuse, R3.reuse, 0.40000000596046447754 ;  /* 0x3ecccccd02077423 */ /* 0x0c0fe20000000003 */
[CC--:B------:R-:W-:Y:S01]  /*0100*/  FFMA R8, R2.reuse, R3.reuse, 0.5 ;  /* 0x3f00000002087423 */ /* 0x0c0fe20000000003 */
[CC--:B------:R-:W-:Y:S01]  /*0110*/  FFMA R9, R2.reuse, R3.reuse, 0.60000002384185791016 ;  /* 0x3f19999a02097423 */ /* 0x0c0fe20000000003 */
[C---:B------:R-:W-:Y:S01]  /*0120*/  FFMA R10, R2.reuse, R3, 0.69999998807907104492 ;  /* 0x3f333333020a7423 */ /* 0x040fe20000000003 */
[----:B------:R-:W-:Y:S01]  /*0130*/  FFMA R2, R2, 9.9999997473787516356e-05, RZ ;  /* 0x38d1b71702027823 */ /* 0x000fe200000000ff */
[----:B------:R-:W-:-:S06]  /*0140*/  UMOV UR4, URZ ;  /* 0x000000ff00047c82 */ /* 0x000fcc0008000000 */
.L_x_0:
[----:B-1----:R-:W-:Y:S01]  /*0150*/  FADD R4, R4, UR5 ;  /* 0x0000000504047e21 */ /* 0x002fe20008000000 */
[----:B------:R-:W-:Y:S01]  /*0160*/  FADD R5, R5, UR5 ;  /* 0x0000000505057e21 */ /* 0x000fe20008000000 */
        /* <DEDUP_REMOVED lines=286> */
[----:B------:R-:W-:Y:S01]  /*1350*/  UIADD3 UR4, UPT, UPT, UR4, 0x28, URZ ;  /* 0x0000002804047890 */ /* 0x000fe2000fffe0ff */
        /* <DEDUP_REMOVED lines=8> */
[----:B------:R-:W-:Y:S01]  /*13e0*/  UISETP.NE.AND UP0, UPT, UR4, 0x3e8, UPT ;  /* 0x000003e80400788c */ /* 0x000fe2000bf05270 */
        /* <DEDUP_REMOVED lines=24> */
[----:B------:R-:W-:Y:S06]  /*1570*/  BRA.U UP0, `(.L_x_0) ;  /* 0xffffffe900f47547 */ /* 0x000fec000b83ffff */
[----:B------:R-:W-:Y:S02]  /*1580*/  FADD R11, RZ, R2 ;  /* 0x00000002ff0b7221 */ /* 0x000fe40000000000 */
[----:B------:R-:W1:Y:S02]  /*1590*/  LDC.64 R2, c[0x0][0x380] ;  /* 0x0000e000ff027b82 */ /* 0x000e640000000a00 */
[----:B------:R-:W-:-:S04]  /*15a0*/  FADD R4, R4, R11 ;  /* 0x0000000b04047221 */ /* 0x000fc80000000000 */
[----:B------:R-:W-:-:S04]  /*15b0*/  FADD R5, R5, R4 ;  /* 0x0000000405057221 */ /* 0x000fc80000000000 */
[----:B------:R-:W-:-:S04]  /*15c0*/  FADD R6, R6, R5 ;  /* 0x0000000506067221 */ /* 0x000fc80000000000 */
[----:B------:R-:W-:-:S04]  /*15d0*/  FADD R7, R7, R6 ;  /* 0x0000000607077221 */ /* 0x000fc80000000000 */
[----:B------:R-:W-:-:S04]  /*15e0*/  FADD R8, R8, R7 ;  /* 0x0000000708087221 */ /* 0x000fc80000000000 */
[----:B------:R-:W-:Y:S01]  /*15f0*/  FADD R9, R9, R8 ;  /* 0x0000000809097221 */ /* 0x000fe20000000000 */
[----:B-1----:R-:W-:-:S04]  /*1600*/  IMAD.WIDE R2, R0, 0x4, R2 ;  /* 0x0000000400027825 */ /* 0x002fc800078e0202 */
[----:B------:R-:W-:-:S05]  /*1610*/  FADD R9, R10, R9 ;  /* 0x000000090a097221 */ /* 0x000fca0000000000 */
[----:B0-----:R-:W-:Y:S01]  /*1620*/  STG.E desc[UR6][R2.64], R9 ;  /* 0x0000000902007986 */ /* 0x001fe2000c101906 */
[----:B------:R-:W-:Y:S05]  /*1630*/  EXIT ;  /* 0x000000000000794d */ /* 0x000fea0003800000 */
.L_x_1:
[----:B------:R-:W-:-:S00]  /*1640*/  BRA `(.L_x_1) ;  /* 0xfffffffc00fc7947 */ /* 0x000fc0000383ffff */
[----:B------:R-:W-:-:S00]  /*1650*/  NOP ;  /* 0x0000000000007918 */ /* 0x000fc00000000000 */
        /* <DEDUP_REMOVED lines=10> */
.L_x_2:


//--------------------- .nv.shared.reserved.0     --------------------------
	.section	.nv.shared.reserved.0,"aw",@nobits
	.weak		__nv_reservedSMEM_offset_0_alias
	.size		__nv_reservedSMEM_offset_0_alias, 0, 64
	.other		__nv_reservedSMEM_offset_0_alias,@"STO_CUDA_RESERVED_SHARED STV_DEFAULT"
__nv_reservedSMEM_offset_0_alias:
	.zero		0
	.zero		64


//--------------------- .nv.constant0._Z17add_stress_kernelPfif --------------------------
	.section	.nv.constant0._Z17add_stress_kernelPfif,"a",@progbits
	.sectionflags	@""
	.align	4
.nv.constant0._Z17add_stress_kernelPfif:
	.zero		912


//--------------------- SYMBOLS --------------------------

	.type		.nv.reservedSmem.offset0,@object
	.size		.nv.reservedSmem.offset0,0x4
